//
// Generated by NVIDIA NVVM Compiler
//
// Compiler Build ID: CL-36424714
// Cuda compilation tools, release 13.0, V13.0.88
// Based on NVVM 20.0.0
//

.version 9.0
.target sm_100
.address_size 64

	// .globl	vecAdd

.visible .entry vecAdd(
	.param .u64 .ptr .align 1 vecAdd_param_0,
	.param .u64 .ptr .align 1 vecAdd_param_1,
	.param .u64 .ptr .align 1 vecAdd_param_2,
	.param .u64 vecAdd_param_3
)
{
	.reg .pred 	%p<6>;
	.reg .b32 	%r<29>;
	.reg .b64 	%rd<21>;

	ld.param.u64 	%rd5, [vecAdd_param_0];
	ld.param.u64 	%rd6, [vecAdd_param_1];
	ld.param.u64 	%rd7, [vecAdd_param_2];
	ld.param.u64 	%rd8, [vecAdd_param_3];
	mov.u32 	%r4, %ntid.x;
	mov.u32 	%r1, %ctaid.x;
	mov.u32 	%r2, %tid.x;
	mad.lo.s32 	%r5, %r4, %r1, %r2;
	cvt.u64.u32 	%rd1, %r5;
	setp.le.u64 	%p1, %rd8, %rd1;
	@%p1 bra 	$L__BB0_2;
	cvta.to.global.u64 	%rd9, %rd5;
	cvta.to.global.u64 	%rd10, %rd6;
	cvta.to.global.u64 	%rd11, %rd7;
	shl.b64 	%rd12, %rd1, 2;
	add.s64 	%rd13, %rd9, %rd12;
	ld.global.u32 	%r6, [%rd13];
	add.s64 	%rd14, %rd10, %rd12;
	ld.global.u32 	%r7, [%rd14];
	add.s32 	%r8, %r7, %r6;
	add.s64 	%rd15, %rd11, %rd12;
	st.global.u32 	[%rd15], %r8;
$L__BB0_2:
	// begin inline asm
	mov.u32 %r9, %envreg2;
	// end inline asm
	cvt.u64.u32 	%rd16, %r9;
	// begin inline asm
	mov.u32 %r10, %envreg1;
	// end inline asm
	cvt.u64.u32 	%rd17, %r10;
	shl.b64 	%rd18, %rd17, 32;
	or.b64  	%rd2, %rd18, %rd16;
	setp.ne.s64 	%p2, %rd2, 0;
	@%p2 bra 	$L__BB0_4;
	// begin inline asm
	trap;
	// end inline asm
$L__BB0_4:
	barrier.sync 	0;
	mov.u32 	%r11, %tid.y;
	add.s32 	%r12, %r2, %r11;
	mov.u32 	%r13, %tid.z;
	or.b32  	%r14, %r12, %r13;
	setp.ne.s32 	%p3, %r14, 0;
	@%p3 bra 	$L__BB0_7;
	add.s64 	%rd19, %rd2, 4;
	mov.u32 	%r17, %nctaid.x;
	mov.u32 	%r18, %nctaid.y;
	mul.lo.s32 	%r19, %r17, %r18;
	mov.u32 	%r20, %nctaid.z;
	mul.lo.s32 	%r21, %r19, %r20;
	mov.u32 	%r22, %ctaid.y;
	add.s32 	%r23, %r1, %r22;
	mov.u32 	%r24, %ctaid.z;
	neg.s32 	%r25, %r24;
	setp.eq.s32 	%p4, %r23, %r25;
	sub.s32 	%r26, -2147483647, %r21;
	selp.b32 	%r16, %r26, 1, %p4;
	// begin inline asm
	atom.add.release.gpu.u32 %r15,[%rd19],%r16;
	// end inline asm
$L__BB0_6:
	// begin inline asm
	ld.acquire.gpu.u32 %r27,[%rd19];
	// end inline asm
	xor.b32  	%r28, %r27, %r15;
	setp.gt.s32 	%p5, %r28, -1;
	@%p5 bra 	$L__BB0_6;
$L__BB0_7:
	barrier.sync 	0;
	ret;

}


// ===== COMPILED SASS (sm_100) =====

	.target	sm_100

	.elftype	@"ET_EXEC"


//--------------------- .note.nv.tkinfo           --------------------------
	.section	.note.nv.tkinfo,"",@"SHT_NOTE"
	.sectionflags	@"SHF_NOTE_NV_TKINFO"
	.tkinfo
        /*0018*/ 	.word	0x00000002
        /*0030*/ 	.string	""
        /*0030*/ 	.string	"ptxas"
        /*0030*/ 	.string	"Cuda compilation tools, release 13.0, V13.0.88"
        /*0030*/ 	.string	"Build cuda_13.0.r13.0/compiler.36424714_0"
        /*0030*/ 	.string	"-arch sm_100 -m 64 "



//--------------------- .note.nv.cuinfo           --------------------------
	.section	.note.nv.cuinfo,"",@"SHT_NOTE"
	.sectionflags	@"SHF_NOTE_NV_CUINFO"
        /*0018*/ 	.short	0x0002
        /*001a*/ 	.short	0x0064
        /*001c*/ 	.short	0x0082
	.zero		2


//--------------------- .nv.info                  --------------------------
	.section	.nv.info,"",@"SHT_CUDA_INFO"
	.align	4


	//----- nvinfo : EIATTR_REGCOUNT
	.align		4
        /*0000*/ 	.byte	0x04, 0x2f
        /*0002*/ 	.short	(.L_1 - .L_0)
	.align		4
.L_0:
        /*0004*/ 	.word	index@(vecAdd)
        /*0008*/ 	.word	0x00000010


	//----- nvinfo : EIATTR_FRAME_SIZE
	.align		4
.L_1:
        /*000c*/ 	.byte	0x04, 0x11
        /*000e*/ 	.short	(.L_3 - .L_2)
	.align		4
.L_2:
        /*0010*/ 	.word	index@(vecAdd)
        /*0014*/ 	.word	0x00000000


	//----- nvinfo : EIATTR_MIN_STACK_SIZE
	.align		4
.L_3:
        /*0018*/ 	.byte	0x04, 0x12
        /*001a*/ 	.short	(.L_5 - .L_4)
	.align		4
.L_4:
        /*001c*/ 	.word	index@(vecAdd)
        /*0020*/ 	.word	0x00000000
.L_5:


//--------------------- .nv.compat                --------------------------
	.section	.nv.compat,"",@"SHT_CUDA_COMPAT_INFO"
	.align	4
        /*0000*/ 	.byte	0x02, 0x09, 0x00, 0x00, 0x02, 0x02, 0x01, 0x00, 0x02, 0x05, 0x05, 0x00, 0x03, 0x07, 0x01, 0x01
        /*0010*/ 	.byte	0x02, 0x03, 0x00, 0x00, 0x02, 0x06, 0x01, 0x00, 0x04, 0x0b, 0x08, 0x00, 0x09, 0x00, 0x00, 0x00
        /*0020*/ 	.byte	0x00, 0x00, 0x00, 0x00


//--------------------- .nv.info.vecAdd           --------------------------
	.section	.nv.info.vecAdd,"",@"SHT_CUDA_INFO"
	.sectionflags	@""
	.align	4


	//----- nvinfo : EIATTR_CUDA_API_VERSION
	.align		4
        /*0000*/ 	.byte	0x04, 0x37
        /*0002*/ 	.short	(.L_7 - .L_6)
.L_6:
        /*0004*/ 	.word	0x00000082


	//----- nvinfo : EIATTR_KPARAM_INFO
	.align		4
.L_7:
        /*0008*/ 	.byte	0x04, 0x17
        /*000a*/ 	.short	(.L_9 - .L_8)
.L_8:
        /*000c*/ 	.word	0x00000000
        /*0010*/ 	.short	0x0003
        /*0012*/ 	.short	0x0018
        /*0014*/ 	.byte	0x00, 0xf0, 0x21, 0x00


	//----- nvinfo : EIATTR_KPARAM_INFO
	.align		4
.L_9:
        /*0018*/ 	.byte	0x04, 0x17
        /*001a*/ 	.short	(.L_11 - .L_10)
.L_10:
        /*001c*/ 	.word	0x00000000
        /*0020*/ 	.short	0x0002
        /*0022*/ 	.short	0x0010
        /*0024*/ 	.byte	0x00, 0xf5, 0x21, 0x00


	//----- nvinfo : EIATTR_KPARAM_INFO
	.align		4
.L_11:
        /*0028*/ 	.byte	0x04, 0x17
        /*002a*/ 	.short	(.L_13 - .L_12)
.L_12:
        /*002c*/ 	.word	0x00000000
        /*0030*/ 	.short	0x0001
        /*0032*/ 	.short	0x0008
        /*0034*/ 	.byte	0x00, 0xf5, 0x21, 0x00


	//----- nvinfo : EIATTR_KPARAM_INFO
	.align		4
.L_13:
        /*0038*/ 	.byte	0x04, 0x17
        /*003a*/ 	.short	(.L_15 - .L_14)
.L_14:
        /*003c*/ 	.word	0x00000000
        /*0040*/ 	.short	0x0000
        /*0042*/ 	.short	0x0000
        /*0044*/ 	.byte	0x00, 0xf5, 0x21, 0x00


	//----- nvinfo : EIATTR_SPARSE_MMA_MASK
	.align		4
.L_15:
        /*0048*/ 	.byte	0x03, 0x50
        /*004a*/ 	.short	0x0000


	//----- nvinfo : EIATTR_MAXREG_COUNT
	.align		4
        /*004c*/ 	.byte	0x03, 0x1b
        /*004e*/ 	.short	0x00ff


	//----- nvinfo : EIATTR_NUM_BARRIERS
	.align		4
        /*0050*/ 	.byte	0x02, 0x4c
        /*0052*/ 	.byte	0x01
	.zero		1


	//----- nvinfo : EIATTR_MERCURY_ISA_VERSION
	.align		4
        /*0054*/ 	.byte	0x03, 0x5f
        /*0056*/ 	.short	0x0101


	//----- nvinfo : EIATTR_INT_WARP_WIDE_INSTR_OFFSETS
	.align		4
        /*0058*/ 	.byte	0x04, 0x31
        /*005a*/ 	.short	(.L_17 - .L_16)


	//   ....[0]....
.L_16:
        /*005c*/ 	.word	0x00000340


	//   ....[1]....
        /*0060*/ 	.word	0x000004a0


	//----- nvinfo : EIATTR_COOP_GROUP_MASK_REGIDS
	.align		4
.L_17:
        /*0064*/ 	.byte	0x04, 0x29
        /*0066*/ 	.short	(.L_19 - .L_18)


	//   ....[0]....
.L_18:
        /*0068*/ 	.word	0xffffffff


	//   ....[1]....
        /*006c*/ 	.word	0xffffffff


	//----- nvinfo : EIATTR_COOP_GROUP_INSTR_OFFSETS
	.align		4
.L_19:
        /*0070*/ 	.byte	0x04, 0x28
        /*0072*/ 	.short	(.L_21 - .L_20)


	//   ....[0]....
.L_20:
        /*0074*/ 	.word	0x000002a0


	//   ....[1]....
        /*0078*/ 	.word	0x00000530


	//----- nvinfo : EIATTR_VRC_CTA_INIT_COUNT
	.align		4
.L_21:
        /*007c*/ 	.byte	0x02, 0x4a
	.zero		1
	.zero		1


	//----- nvinfo : EIATTR_EXIT_INSTR_OFFSETS
	.align		4
        /*0080*/ 	.byte	0x04, 0x1c
        /*0082*/ 	.short	(.L_23 - .L_22)


	//   ....[0]....
.L_22:
        /*0084*/ 	.word	0x00000540


	//----- nvinfo : EIATTR_CRS_STACK_SIZE
	.align		4
.L_23:
        /*0088*/ 	.byte	0x04, 0x1e
        /*008a*/ 	.short	(.L_25 - .L_24)
.L_24:
        /*008c*/ 	.word	0x00000000


	//----- nvinfo : EIATTR_CBANK_PARAM_SIZE
	.align		4
.L_25:
        /*0090*/ 	.byte	0x03, 0x19
        /*0092*/ 	.short	0x0020


	//----- nvinfo : EIATTR_PARAM_CBANK
	.align		4
        /*0094*/ 	.byte	0x04, 0x0a
        /*0096*/ 	.short	(.L_27 - .L_26)
	.align		4
.L_26:
        /*0098*/ 	.word	index@(.nv.constant0.vecAdd)
        /*009c*/ 	.short	0x0380
        /*009e*/ 	.short	0x0020


	//----- nvinfo : EIATTR_SW_WAR
	.align		4
.L_27:
        /*00a0*/ 	.byte	0x04, 0x36
        /*00a2*/ 	.short	(.L_29 - .L_28)
.L_28:
        /*00a4*/ 	.word	0x00000008
.L_29:


//--------------------- .nv.callgraph             --------------------------
	.section	.nv.callgraph,"",@"SHT_CUDA_CALLGRAPH"
	.align	4
	.sectionentsize	8
	.align		4
        /*0000*/ 	.word	0x00000000
	.align		4
        /*0004*/ 	.word	0xffffffff
	.align		4
        /*0008*/ 	.word	0x00000000
	.align		4
        /*000c*/ 	.word	0xfffffffe
	.align		4
        /*0010*/ 	.word	0x00000000
	.align		4
        /*0014*/ 	.word	0xfffffffd
	.align		4
        /*0018*/ 	.word	0x00000000
	.align		4
        /*001c*/ 	.word	0xfffffffc


//--------------------- .text.vecAdd              --------------------------
	.section	.text.vecAdd,"ax",@progbits
	.align	128
        .global         vecAdd
        .type           vecAdd,@function
        .size           vecAdd,(.L_x_4 - vecAdd)
        .other          vecAdd,@"STO_CUDA_ENTRY STV_DEFAULT"
vecAdd:
.text.vecAdd:
[----:B------:R-:W-:Y:S01]  /*0000*/  LDC R1, c[0x0][0x37c] ;  /* 0x0000df00ff017b82 */ /* 0x000fe20000000800 */
[----:B------:R-:W0:Y:S01]  /*0010*/  S2R R8, SR_CTAID.X ;  /* 0x0000000000087919 */ /* 0x000e220000002500 */
[----:B------:R-:W0:Y:S06]  /*0020*/  LDCU UR4, c[0x0][0x360] ;  /* 0x00006c00ff0477ac */ /* 0x000e2c0008000800 */
[----:B------:R-:W1:Y:S01]  /*0030*/  LDC.64 R4, c[0x0][0x388] ;  /* 0x0000e200ff047b82 */ /* 0x000e620000000a00 */
[----:B------:R-:W0:Y:S01]  /*0040*/  S2R R11, SR_TID.X ;  /* 0x00000000000b7919 */ /* 0x000e220000002100 */
[----:B------:R-:W2:Y:S01]  /*0050*/  LDCU.64 UR6, c[0x0][0x398] ;  /* 0x00007300ff0677ac */ /* 0x000ea20008000a00 */
[----:B------:R-:W3:Y:S05]  /*0060*/  LDCU.64 UR8, c[0x0][0x358] ;  /* 0x00006b00ff0877ac */ /* 0x000eea0008000a00 */
[----:B------:R-:W4:Y:S01]  /*0070*/  LDC.64 R2, c[0x0][0x380] ;  /* 0x0000e000ff027b82 */ /* 0x000f220000000a00 */
[----:B0-----:R-:W-:-:S05]  /*0080*/  IMAD R0, R8, UR4, R11 ;  /* 0x0000000408007c24 */ /* 0x001fca000f8e020b */
[----:B--2---:R-:W-:-:S04]  /*0090*/  ISETP.GE.U32.AND P0, PT, R0, UR6, PT ;  /* 0x0000000600007c0c */ /* 0x004fc8000bf06070 */
[----:B------:R-:W-:-:S13]  /*00a0*/  ISETP.GE.U32.AND.EX P0, PT, RZ, UR7, PT, P0 ;  /* 0x00000007ff007c0c */ /* 0x000fda000bf06100 */
[----:B------:R-:W-:Y:S01]  /*00b0*/  @!P0 IMAD.SHL.U32 R7, R0, 0x4, RZ ;  /* 0x0000000400078824 */ /* 0x000fe200078e00ff */
[----:B------:R-:W-:Y:S01]  /*00c0*/  @!P0 SHF.R.U32.HI R0, RZ, 0x1e, R0 ;  /* 0x0000001eff008819 */ /* 0x000fe20000011600 */
[----:B------:R-:W0:Y:S03]  /*00d0*/  @!P0 LDC.64 R12, c[0x0][0x390] ;  /* 0x0000e400ff0c8b82 */ /* 0x000e260000000a00 */
[C---:B-1----:R-:W-:Y:S02]  /*00e0*/  @!P0 IADD3 R4, P2, PT, R7.reuse, R4, RZ ;  /* 0x0000000407048210 */ /* 0x042fe40007f5e0ff */
[----:B----4-:R-:W-:-:S03]  /*00f0*/  @!P0 IADD3 R2, P1, PT, R7, R2, RZ ;  /* 0x0000000207028210 */ /* 0x010fc60007f3e0ff */
[C---:B------:R-:W-:Y:S02]  /*0100*/  @!P0 IMAD.X R5, R0.reuse, 0x1, R5, P2 ;  /* 0x0000000100058824 */ /* 0x040fe400010e0605 */
[----:B------:R-:W-:-:S04]  /*0110*/  @!P0 IMAD.X R3, R0, 0x1, R3, P1 ;  /* 0x0000000100038824 */ /* 0x000fc800008e0603 */
[----:B---3--:R-:W2:Y:S04]  /*0120*/  @!P0 LDG.E R5, desc[UR8][R4.64] ;  /* 0x0000000804058981 */ /* 0x008ea8000c1e1900 */
[----:B------:R1:W2:Y:S01]  /*0130*/  @!P0 LDG.E R2, desc[UR8][R2.64] ;  /* 0x0000000802028981 */ /* 0x0002a2000c1e1900 */
[----:B------:R-:W-:-:S06]  /*0140*/  RPCMOV.32 Rpc.LO, R0 ;  /* 0x0000000000007352 */ /* 0x000fcc0000000000 */
[----:B------:R-:W-:-:S05]  /*0150*/  CS2R.32 R0, SR_CgaSize ;  /* 0x0000000000007805 */ /* 0x000fca0000008a00 */
[----:B------:R-:W-:-:S05]  /*0160*/  IMAD R0, R0, -0xa0, RZ ;  /* 0xffffff6000007824 */ /* 0x000fca00078e02ff */
[----:B------:R-:W-:Y:S02]  /*0170*/  R2UR UR7, R0 ;  /* 0x00000000000772ca */ /* 0x000fe400000e0000 */
[----:B------:R-:W-:-:S12]  /*0180*/  RPCMOV.32 R0, Rpc.LO ;  /* 0x0000000000007353 */ /* 0x000fd80000000000 */
[----:B------:R-:W3:Y:S01]  /*0190*/  LDCU UR7, c[0x0][UR7+0x258] ;  /* 0x00004b00070777ac */ /* 0x000ee20008000800 */
[----:B------:R-:W-:-:S06]  /*01a0*/  RPCMOV.32 Rpc.LO, R3 ;  /* 0x0000000300007352 */ /* 0x000fcc0000000000 */
[----:B-1----:R-:W-:-:S05]  /*01b0*/  CS2R.32 R3, SR_CgaSize ;  /* 0x0000000000037805 */ /* 0x002fca0000008a00 */
[----:B------:R-:W-:-:S05]  /*01c0*/  IMAD R3, R3, -0xa0, RZ ;  /* 0xffffff6003037824 */ /* 0x000fca00078e02ff */
[----:B------:R-:W-:Y:S02]  /*01d0*/  R2UR UR10, R3 ;  /* 0x00000000030a72ca */ /* 0x000fe400000e0000 */
[----:B------:R-:W-:-:S12]  /*01e0*/  RPCMOV.32 R3, Rpc.LO ;  /* 0x0000000000037353 */ /* 0x000fd80000000000 */
[----:B------:R-:W1:Y:S01]  /*01f0*/  LDCU UR10, c[0x0][UR10+0x254] ;  /* 0x00004a800a0a77ac */ /* 0x000e620008000800 */
[----:B0-----:R-:W-:-:S05]  /*0200*/  @!P0 IADD3 R6, P1, PT, R7, R12, RZ ;  /* 0x0000000c07068210 */ /* 0x001fca0007f3e0ff */
[----:B------:R-:W-:Y:S01]  /*0210*/  @!P0 IMAD.X R7, R0, 0x1, R13, P1 ;  /* 0x0000000100078824 */ /* 0x000fe200008e060d */
[----:B---3--:R-:W-:-:S04]  /*0220*/  UISETP.NE.U32.AND UP0, UPT, UR7, URZ, UPT ;  /* 0x000000ff0700728c */ /* 0x008fc8000bf05070 */
[----:B-1----:R-:W-:Y:S01]  /*0230*/  UISETP.NE.AND.EX UP0, UPT, UR10, URZ, UPT, UP0 ;  /* 0x000000ff0a00728c */ /* 0x002fe2000bf05300 */
[----:B--2---:R-:W-:-:S05]  /*0240*/  @!P0 IMAD.IADD R9, R2, 0x1, R5 ;  /* 0x0000000102098824 */ /* 0x004fca00078e0205 */
[----:B------:R0:W-:Y:S03]  /*0250*/  @!P0 STG.E desc[UR8][R6.64], R9 ;  /* 0x0000000906008986 */ /* 0x0001e6000c101908 */
[----:B------:R-:W-:Y:S05]  /*0260*/  BRA.U UP0, `(.L_x_0) ;  /* 0x0000000100047547 */ /* 0x000fea000b800000 */
[----:B------:R-:W-:Y:S05]  /*0270*/  BPT.TRAP 0x1 ;  /* 0x000000040000795c */ /* 0x000fea0000300000 */
.L_x_0:
[----:B------:R-:W1:Y:S01]  /*0280*/  S2R R0, SR_TID.Y ;  /* 0x0000000000007919 */ /* 0x000e620000002200 */
[----:B------:R-:W2:Y:S01]  /*0290*/  S2R R3, SR_TID.Z ;  /* 0x0000000000037919 */ /* 0x000ea20000002300 */
[----:B------:R-:W-:Y:S01]  /*02a0*/  BAR.SYNC.DEFER_BLOCKING 0x0 ;  /* 0x0000000000007b1d */ /* 0x000fe20000010000 */
[----:B-1----:R-:W-:-:S04]  /*02b0*/  IADD3 R0, PT, PT, R11, R0, RZ ;  /* 0x000000000b007210 */ /* 0x002fc80007ffe0ff */
[----:B--2---:R-:W-:-:S13]  /*02c0*/  LOP3.LUT P0, RZ, R0, R3, RZ, 0xfc, !PT ;  /* 0x0000000300ff7212 */ /* 0x004fda000780fcff */
[----:B------:R-:W-:Y:S05]  /*02d0*/  @P0 BRA `(.L_x_1) ;  /* 0x0000000000900947 */ /* 0x000fea0003800000 */
[----:B------:R-:W1:Y:S01]  /*02e0*/  S2R R3, SR_CTAID.Y ;  /* 0x0000000000037919 */ /* 0x000e620000002600 */
[----:B------:R-:W2:Y:S01]  /*02f0*/  LDCU UR4, c[0x0][0x370] ;  /* 0x00006e00ff0477ac */ /* 0x000ea20008000800 */
[----:B------:R-:W3:Y:S01]  /*0300*/  S2R R2, SR_CTAID.Z ;  /* 0x0000000000027919 */ /* 0x000ee20000002700 */
[----:B------:R-:W4:Y:S01]  /*0310*/  LDCU UR5, c[0x0][0x374] ;  /* 0x00006e80ff0577ac */ /* 0x000f220008000800 */
[----:B------:R-:W5:Y:S01]  /*0320*/  S2R R5, SR_LANEID ;  /* 0x0000000000057919 */ /* 0x000f620000000000 */
[----:B------:R-:W0:Y:S01]  /*0330*/  LDCU UR6, c[0x0][0x378] ;  /* 0x00006f00ff0677ac */ /* 0x000e220008000800 */
[----:B------:R-:W-:Y:S02]  /*0340*/  VOTEU.ANY UR11, UPT, PT ;  /* 0x00000000000b7886 */ /* 0x000fe400038e0100 */
[----:B------:R-:W5:Y:S01]  /*0350*/  FLO.U32 R4, UR11 ;  /* 0x0000000b00047d00 */ /* 0x000f6200080e0000 */
[----:B--2---:R-:W-:-:S04]  /*0360*/  UIADD3 UR4, UPT, UPT, URZ, -UR4, URZ ;  /* 0x80000004ff047290 */ /* 0x004fc8000fffe0ff */
[----:B----4-:R-:W-:-:S04]  /*0370*/  UIMAD UR4, UR4, UR5, URZ ;  /* 0x00000005040472a4 */ /* 0x010fc8000f8e02ff */
[----:B0-----:R-:W-:Y:S01]  /*0380*/  UIMAD UR4, UR6, UR4, -0x7fffffff ;  /* 0x80000001060474a4 */ /* 0x001fe2000f8e0204 */
[----:B-1----:R-:W-:Y:S02]  /*0390*/  IMAD.IADD R0, R8, 0x1, R3 ;  /* 0x0000000108007824 */ /* 0x002fe400078e0203 */
[----:B---3--:R-:W-:Y:S01]  /*03a0*/  IMAD.MOV R3, RZ, RZ, -R2 ;  /* 0x000000ffff037224 */ /* 0x008fe200078e0a02 */
[----:B------:R-:W-:Y:S02]  /*03b0*/  MOV R2, UR7 ;  /* 0x0000000700027c02 */ /* 0x000fe40008000f00 */
[----:B-----5:R-:W-:Y:S02]  /*03c0*/  ISETP.EQ.U32.AND P0, PT, R4, R5, PT ;  /* 0x000000050400720c */ /* 0x020fe40003f02070 */
[----:B------:R-:W-:Y:S01]  /*03d0*/  ISETP.NE.AND P1, PT, R0, R3, PT ;  /* 0x000000030000720c */ /* 0x000fe20003f25270 */
[----:B------:R-:W-:Y:S01]  /*03e0*/  IMAD.U32 R3, RZ, RZ, UR10 ;  /* 0x0000000aff037e24 */ /* 0x000fe2000f8e00ff */
[----:B------:R-:W0:Y:S11]  /*03f0*/  POPC R0, UR11 ;  /* 0x0000000b00007d09 */ /* 0x000e360008000000 */
[----:B------:R-:W-:Y:S01]  /*0400*/  VOTEU.ANY UP0, P1 ;  /* 0x0000000000ff7886 */ /* 0x000fe20000800100 */
[----:B------:R-:W-:-:S06]  /*0410*/  USEL UR4, UR4, 0x1, !UP0 ;  /* 0x0000000104047887 */ /* 0x000fcc000c000000 */
[----:B0-----:R-:W-:Y:S01]  /*0420*/  IMAD R5, R0, UR4, RZ ;  /* 0x0000000400057c24 */ /* 0x001fe2000f8e02ff */
[----:B------:R-:W-:Y:S06]  /*0430*/  @P0 MEMBAR.ALL.GPU ;  /* 0x0000000000000992 */ /* 0x000fec000000a000 */
[----:B------:R-:W-:-:S00]  /*0440*/  @P0 ERRBAR ;  /* 0x00000000000009ab */ /* 0x000fc00000000000 */
[----:B------:R-:W-:Y:S06]  /*0450*/  @P0 CGAERRBAR ;  /* 0x00000000000005ab */ /* 0x000fec0000000000 */
[----:B------:R-:W2:Y:S01]  /*0460*/  @P0 ATOM.E.ADD.STRONG.GPU PT, R5, desc[UR8][R2.64+0x4], R5 ;  /* 0x800004050205098a */ /* 0x000ea200081ef108 */
[----:B------:R-:W0:Y:S02]  /*0470*/  S2R R6, SR_LTMASK ;  /* 0x0000000000067919 */ /* 0x000e240000003900 */
[----:B0-----:R-:W-:-:S04]  /*0480*/  LOP3.LUT R6, R6, UR11, RZ, 0xc0, !PT ;  /* 0x0000000b06067c12 */ /* 0x001fc8000f8ec0ff */
[----:B------:R-:W0:Y:S01]  /*0490*/  POPC R7, R6 ;  /* 0x0000000600077309 */ /* 0x000e220000000000 */
[----:B--2---:R-:W0:Y:S02]  /*04a0*/  SHFL.IDX PT, R0, R5, R4, 0x1f ;  /* 0x00001f0405007589 */ /* 0x004e2400000e0000 */
[----:B0-----:R-:W-:-:S07]  /*04b0*/  IMAD R0, R7, UR4, R0 ;  /* 0x0000000407007c24 */ /* 0x001fce000f8e0200 */
.L_x_2:
[----:B------:R-:W2:Y:S04]  /*04c0*/  LD.E.STRONG.GPU R5, desc[UR8][R2.64+0x4] ;  /* 0x0000040802057980 */ /* 0x000ea8000c10f900 */
[----:B--2---:R-:W-:Y:S01]  /*04d0*/  CCTL.IVALL ;  /* 0x00000000ff00798f */ /* 0x004fe20002000000 */
[----:B------:R-:W-:Y:S05]  /*04e0*/  YIELD ;  /* 0x0000000000007946 */ /* 0x000fea0003800000 */
[----:B------:R-:W-:-:S04]  /*04f0*/  LOP3.LUT R5, R5, R0, RZ, 0x3c, !PT ;  /* 0x0000000005057212 */ /* 0x000fc800078e3cff */
[----:B------:R-:W-:-:S13]  /*0500*/  ISETP.GT.AND P0, PT, R5, -0x1, PT ;  /* 0xffffffff0500780c */ /* 0x000fda0003f04270 */
[----:B------:R-:W-:Y:S05]  /*0510*/  @P0 BRA `(.L_x_2) ;  /* 0xfffffffc00e80947 */ /* 0x000fea000383ffff */
.L_x_1:
[----:B------:R-:W-:Y:S05]  /*0520*/  WARPSYNC.ALL ;  /* 0x0000000000007948 */ /* 0x000fea0003800000 */
[----:B------:R-:W-:Y:S06]  /*0530*/  BAR.SYNC.DEFER_BLOCKING 0x0 ;  /* 0x0000000000007b1d */ /* 0x000fec0000010000 */
[----:B------:R-:W-:Y:S05]  /*0540*/  EXIT ;  /* 0x000000000000794d */ /* 0x000fea0003800000 */
.L_x_3:
[----:B------:R-:W-:-:S00]  /*0550*/  BRA `(.L_x_3) ;  /* 0xfffffffc00fc7947 */ /* 0x000fc0000383ffff */
[----:B------:R-:W-:-:S00]  /*0560*/  NOP ;  /* 0x0000000000007918 */ /* 0x000fc00000000000 */
        /* <DEDUP_REMOVED lines=9> */
.L_x_4:


//--------------------- .nv.shared.reserved.0     --------------------------
	.section	.nv.shared.reserved.0,"aw",@nobits
	.weak		__nv_reservedSMEM_offset_0_alias
	.size		__nv_reservedSMEM_offset_0_alias, 0, 64
	.other		__nv_reservedSMEM_offset_0_alias,@"STO_CUDA_RESERVED_SHARED STV_DEFAULT"
__nv_reservedSMEM_offset_0_alias:
	.zero		0
	.zero		64


//--------------------- .nv.constant0.vecAdd      --------------------------
	.section	.nv.constant0.vecAdd,"a",@progbits
	.sectionflags	@""
	.align	4
.nv.constant0.vecAdd:
	.zero		928


//--------------------- SYMBOLS --------------------------

	.type		.nv.reservedSmem.offset0,@object
	.size		.nv.reservedSmem.offset0,0x4
